	.headerflags	@"EF_CUDA_TEXMODE_UNIFIED EF_CUDA_64BIT_ADDRESS EF_CUDA_ACCELERATORS EF_CUDA_SM90 EF_CUDA_VIRTUAL_SM(EF_CUDA_SM90)"
	.elftype	@"ET_EXEC"


//--------------------- .nv.info                  --------------------------
	.section	.nv.info,"",@"SHT_CUDA_INFO"
	.align	4


	//----- nvinfo : EIATTR_REGCOUNT
	.align		4
        /*0000*/ 	.byte	0x04, 0x2f
        /*0002*/ 	.short	(.L_3 - .L_2)
	.align		4
.L_2:
        /*0004*/ 	.word	index@(triton_poi_fused__native_batch_norm_legit_no_training_mul_relu_11)
        /*0008*/ 	.word	0x0000001c


	//----- nvinfo : EIATTR_MIN_STACK_SIZE
	.align		4
.L_3:
        /*000c*/ 	.byte	0x04, 0x12
        /*000e*/ 	.short	(.L_5 - .L_4)
	.align		4
.L_4:
        /*0010*/ 	.word	index@(triton_poi_fused__native_batch_norm_legit_no_training_mul_relu_11)
        /*0014*/ 	.word	0x00000000


	//----- nvinfo : EIATTR_FRAME_SIZE
	.align		4
.L_5:
        /*0018*/ 	.byte	0x04, 0x11
        /*001a*/ 	.short	(.L_7 - .L_6)
	.align		4
.L_6:
        /*001c*/ 	.word	index@(triton_poi_fused__native_batch_norm_legit_no_training_mul_relu_11)
        /*0020*/ 	.word	0x00000000


	//----- nvinfo : EIATTR_MIN_STACK_SIZE
	.align		4
.L_7:
        /*0024*/ 	.byte	0x04, 0x12
        /*0026*/ 	.short	(.L_9 - .L_8)
	.align		4
.L_8:
        /*0028*/ 	.word	index@(triton_poi_fused__native_batch_norm_legit_no_training_mul_relu_11)
        /*002c*/ 	.word	0x00000000
.L_9:


//--------------------- .nv.info.triton_poi_fused__native_batch_norm_legit_no_training_mul_relu_11 --------------------------
	.section	.nv.info.triton_poi_fused__native_batch_norm_legit_no_training_mul_relu_11,"",@"SHT_CUDA_INFO"
	.sectionflags	@""
	.align	4


	//----- nvinfo : EIATTR_CUDA_API_VERSION
	.align		4
        /*0000*/ 	.byte	0x04, 0x37
        /*0002*/ 	.short	(.L_11 - .L_10)
.L_10:
        /*0004*/ 	.word	0x0000007c


	//----- nvinfo : EIATTR_KPARAM_INFO
	.align		4
.L_11:
        /*0008*/ 	.byte	0x04, 0x17
        /*000a*/ 	.short	(.L_13 - .L_12)
.L_12:
        /*000c*/ 	.word	0x00000000
        /*0010*/ 	.short	0x000c
        /*0012*/ 	.short	0x0060
        /*0014*/ 	.byte	0x00, 0xf0, 0x11, 0x00


	//----- nvinfo : EIATTR_KPARAM_INFO
	.align		4
.L_13:
        /*0018*/ 	.byte	0x04, 0x17
        /*001a*/ 	.short	(.L_15 - .L_14)
.L_14:
        /*001c*/ 	.word	0x00000000
        /*0020*/ 	.short	0x000b
        /*0022*/ 	.short	0x0058
        /*0024*/ 	.byte	0x00, 0xf4, 0x21, 0x00


	//----- nvinfo : EIATTR_KPARAM_INFO
	.align		4
.L_15:
        /*0028*/ 	.byte	0x04, 0x17
        /*002a*/ 	.short	(.L_17 - .L_16)
.L_16:
        /*002c*/ 	.word	0x00000000
        /*0030*/ 	.short	0x000a
        /*0032*/ 	.short	0x0050
        /*0034*/ 	.byte	0x00, 0xf4, 0x21, 0x00


	//----- nvinfo : EIATTR_KPARAM_INFO
	.align		4
.L_17:
        /*0038*/ 	.byte	0x04, 0x17
        /*003a*/ 	.short	(.L_19 - .L_18)
.L_18:
        /*003c*/ 	.word	0x00000000
        /*0040*/ 	.short	0x0009
        /*0042*/ 	.short	0x0048
        /*0044*/ 	.byte	0x00, 0xf4, 0x21, 0x00


	//----- nvinfo : EIATTR_KPARAM_INFO
	.align		4
.L_19:
        /*0048*/ 	.byte	0x04, 0x17
        /*004a*/ 	.short	(.L_21 - .L_20)
.L_20:
        /*004c*/ 	.word	0x00000000
        /*0050*/ 	.short	0x0008
        /*0052*/ 	.short	0x0040
        /*0054*/ 	.byte	0x00, 0xf4, 0x21, 0x00


	//----- nvinfo : EIATTR_KPARAM_INFO
	.align		4
.L_21:
        /*0058*/ 	.byte	0x04, 0x17
        /*005a*/ 	.short	(.L_23 - .L_22)
.L_22:
        /*005c*/ 	.word	0x00000000
        /*0060*/ 	.short	0x0007
        /*0062*/ 	.short	0x0038
        /*0064*/ 	.byte	0x00, 0xf4, 0x21, 0x00


	//----- nvinfo : EIATTR_KPARAM_INFO
	.align		4
.L_23:
        /*0068*/ 	.byte	0x04, 0x17
        /*006a*/ 	.short	(.L_25 - .L_24)
.L_24:
        /*006c*/ 	.word	0x00000000
        /*0070*/ 	.short	0x0006
        /*0072*/ 	.short	0x0030
        /*0074*/ 	.byte	0x00, 0xf4, 0x21, 0x00


	//----- nvinfo : EIATTR_KPARAM_INFO
	.align		4
.L_25:
        /*0078*/ 	.byte	0x04, 0x17
        /*007a*/ 	.short	(.L_27 - .L_26)
.L_26:
        /*007c*/ 	.word	0x00000000
        /*0080*/ 	.short	0x0005
        /*0082*/ 	.short	0x0028
        /*0084*/ 	.byte	0x00, 0xf4, 0x21, 0x00


	//----- nvinfo : EIATTR_KPARAM_INFO
	.align		4
.L_27:
        /*0088*/ 	.byte	0x04, 0x17
        /*008a*/ 	.short	(.L_29 - .L_28)
.L_28:
        /*008c*/ 	.word	0x00000000
        /*0090*/ 	.short	0x0004
        /*0092*/ 	.short	0x0020
        /*0094*/ 	.byte	0x00, 0xf4, 0x21, 0x00


	//----- nvinfo : EIATTR_KPARAM_INFO
	.align		4
.L_29:
        /*0098*/ 	.byte	0x04, 0x17
        /*009a*/ 	.short	(.L_31 - .L_30)
.L_30:
        /*009c*/ 	.word	0x00000000
        /*00a0*/ 	.short	0x0003
        /*00a2*/ 	.short	0x0018
        /*00a4*/ 	.byte	0x00, 0xf4, 0x21, 0x00


	//----- nvinfo : EIATTR_KPARAM_INFO
	.align		4
.L_31:
        /*00a8*/ 	.byte	0x04, 0x17
        /*00aa*/ 	.short	(.L_33 - .L_32)
.L_32:
        /*00ac*/ 	.word	0x00000000
        /*00b0*/ 	.short	0x0002
        /*00b2*/ 	.short	0x0010
        /*00b4*/ 	.byte	0x00, 0xf4, 0x21, 0x00


	//----- nvinfo : EIATTR_KPARAM_INFO
	.align		4
.L_33:
        /*00b8*/ 	.byte	0x04, 0x17
        /*00ba*/ 	.short	(.L_35 - .L_34)
.L_34:
        /*00bc*/ 	.word	0x00000000
        /*00c0*/ 	.short	0x0001
        /*00c2*/ 	.short	0x0008
        /*00c4*/ 	.byte	0x00, 0xf4, 0x21, 0x00


	//----- nvinfo : EIATTR_KPARAM_INFO
	.align		4
.L_35:
        /*00c8*/ 	.byte	0x04, 0x17
        /*00ca*/ 	.short	(.L_37 - .L_36)
.L_36:
        /*00cc*/ 	.word	0x00000000
        /*00d0*/ 	.short	0x0000
        /*00d2*/ 	.short	0x0000
        /*00d4*/ 	.byte	0x00, 0xf4, 0x21, 0x00


	//----- nvinfo : EIATTR_SPARSE_MMA_MASK
	.align		4
.L_37:
        /*00d8*/ 	.byte	0x03, 0x50
        /*00da*/ 	.short	0x0000


	//----- nvinfo : EIATTR_MAXREG_COUNT
	.align		4
        /*00dc*/ 	.byte	0x03, 0x1b
        /*00de*/ 	.short	0x00ff


	//----- nvinfo : EIATTR_EXIT_INSTR_OFFSETS
	.align		4
        /*00e0*/ 	.byte	0x04, 0x1c
        /*00e2*/ 	.short	(.L_39 - .L_38)


	//   ....[0]....
.L_38:
        /*00e4*/ 	.word	0x000006c0


	//----- nvinfo : EIATTR_REQNTID
	.align		4
.L_39:
        /*00e8*/ 	.byte	0x04, 0x10
        /*00ea*/ 	.short	(.L_41 - .L_40)
.L_40:
        /*00ec*/ 	.word	0x00000080
        /*00f0*/ 	.word	0x00000001
        /*00f4*/ 	.word	0x00000001


	//----- nvinfo : EIATTR_CBANK_PARAM_SIZE
	.align		4
.L_41:
        /*00f8*/ 	.byte	0x03, 0x19
        /*00fa*/ 	.short	0x0064


	//----- nvinfo : EIATTR_PARAM_CBANK
	.align		4
        /*00fc*/ 	.byte	0x04, 0x0a
        /*00fe*/ 	.short	(.L_43 - .L_42)
	.align		4
.L_42:
        /*0100*/ 	.word	index@(.nv.constant0.triton_poi_fused__native_batch_norm_legit_no_training_mul_relu_11)
        /*0104*/ 	.short	0x0210
        /*0106*/ 	.short	0x0064


	//----- nvinfo : EIATTR_SW_WAR
	.align		4
.L_43:
        /*0108*/ 	.byte	0x04, 0x36
        /*010a*/ 	.short	(.L_45 - .L_44)
.L_44:
        /*010c*/ 	.word	0x00000008
.L_45:


//--------------------- .nv.callgraph             --------------------------
	.section	.nv.callgraph,"",@"SHT_CUDA_CALLGRAPH"
	.align	4
	.sectionentsize	8
	.align		4
        /*0000*/ 	.word	0x00000000
	.align		4
        /*0004*/ 	.word	0xffffffff
	.align		4
        /*0008*/ 	.word	0x00000000
	.align		4
        /*000c*/ 	.word	0xfffffffe
	.align		4
        /*0010*/ 	.word	0x00000000
	.align		4
        /*0014*/ 	.word	0xfffffffd
	.align		4
        /*0018*/ 	.word	0x00000000
	.align		4
        /*001c*/ 	.word	0xfffffffc


//--------------------- .nv.constant4             --------------------------
	.section	.nv.constant4,"a",@progbits
	.align	8
	.align		8
.nv.constant4:
        /*0000*/ 	.dword	_$_str
	.align		8
        /*0008*/ 	.dword	_$_str_$_2


//--------------------- .text.triton_poi_fused__native_batch_norm_legit_no_training_mul_relu_11 --------------------------
	.section	.text.triton_poi_fused__native_batch_norm_legit_no_training_mul_relu_11,"ax",@progbits
	.align	128
        .global         triton_poi_fused__native_batch_norm_legit_no_training_mul_relu_11
        .type           triton_poi_fused__native_batch_norm_legit_no_training_mul_relu_11,@function
        .size           triton_poi_fused__native_batch_norm_legit_no_training_mul_relu_11,(.L_x_1 - triton_poi_fused__native_batch_norm_legit_no_training_mul_relu_11)
        .other          triton_poi_fused__native_batch_norm_legit_no_training_mul_relu_11,@"STO_CUDA_ENTRY STV_DEFAULT"
triton_poi_fused__native_batch_norm_legit_no_training_mul_relu_11:
.text.triton_poi_fused__native_batch_norm_legit_no_training_mul_relu_11:
[----:B------:R-:W-:Y:S01]  /*0000*/  LDC R1, c[0x0][0x28] ;  /* 0x00000a00ff017b82 */ /* 0x000fe20000000800 */
[----:B------:R-:W1:Y:S07]  /*0010*/  S2R R0, SR_TID.X ;  /* 0x0000000000007919 */ /* 0x000e6e0000002100 */
[----:B------:R-:W2:Y:S01]  /*0020*/  LDC.64 R4, c[0x0][0x218] ;  /* 0x00008600ff047b82 */ /* 0x000ea20000000a00 */
[----:B------:R-:W-:Y:S01]  /*0030*/  ULDC.64 UR4, c[0x0][0x208] ;  /* 0x0000820000047ab9 */ /* 0x000fe20000000a00 */
[----:B------:R-:W3:Y:S06]  /*0040*/  S2R R17, SR_CTAID.X ;  /* 0x0000000000117919 */ /* 0x000eec0000002500 */
[----:B------:R-:W4:Y:S08]  /*0050*/  LDC.64 R14, c[0x0][0x228] ;  /* 0x00008a00ff0e7b82 */ /* 0x000f300000000a00 */
[----:B------:R-:W5:Y:S08]  /*0060*/  LDC.64 R24, c[0x0][0x248] ;  /* 0x00009200ff187b82 */ /* 0x000f700000000a00 */
[----:B------:R-:W5:Y:S01]  /*0070*/  LDC.64 R20, c[0x0][0x220] ;  /* 0x00008800ff147b82 */ /* 0x000f620000000a00 */
[----:B-1----:R-:W-:-:S07]  /*0080*/  SHF.L.U32 R0, R0, 0x1, RZ ;  /* 0x0000000100007819 */ /* 0x002fce00000006ff */
[----:B------:R-:W1:Y:S01]  /*0090*/  LDC.64 R22, c[0x0][0x240] ;  /* 0x00009000ff167b82 */ /* 0x000e620000000a00 */
[----:B---3--:R-:W-:Y:S02]  /*00a0*/  SHF.R.S32.HI R2, RZ, 0x17, R17 ;  /* 0x00000017ff027819 */ /* 0x008fe40000011411 */
[----:B------:R-:W-:Y:S02]  /*00b0*/  LOP3.LUT R0, R0, 0xfe, RZ, 0xc0, !PT ;  /* 0x000000fe00007812 */ /* 0x000fe400078ec0ff */
[----:B------:R-:W-:-:S03]  /*00c0*/  SGXT R2, R2, 0x1 ;  /* 0x000000010202781a */ /* 0x000fc60000000200 */
[----:B------:R-:W3:Y:S01]  /*00d0*/  LDC.64 R6, c[0x0][0x230] ;  /* 0x00008c00ff067b82 */ /* 0x000ee20000000a00 */
[----:B------:R-:W-:-:S04]  /*00e0*/  LEA R17, R17, R0, 0x8 ;  /* 0x0000000011117211 */ /* 0x000fc800078e40ff */
[----:B------:R-:W-:-:S03]  /*00f0*/  LEA.HI R2, R2, R17, RZ, 0x8 ;  /* 0x0000001102027211 */ /* 0x000fc600078f40ff */
[----:B------:R-:W3:Y:S01]  /*0100*/  LDC.64 R12, c[0x0][0x238] ;  /* 0x00008e00ff0c7b82 */ /* 0x000ee20000000a00 */
[----:B------:R-:W-:-:S04]  /*0110*/  SHF.R.S32.HI R19, RZ, 0x8, R2 ;  /* 0x00000008ff137819 */ /* 0x000fc80000011402 */
[C---:B------:R-:W-:Y:S01]  /*0120*/  LEA.HI R2, R19.reuse, R19, RZ, 0x6 ;  /* 0x0000001313027211 */ /* 0x040fe200078f30ff */
[----:B--2---:R-:W-:Y:S02]  /*0130*/  IMAD.WIDE R4, R19, 0x4, R4 ;  /* 0x0000000413047825 */ /* 0x004fe400078e0204 */
[----:B------:R-:W2:Y:S03]  /*0140*/  LDC.64 R10, c[0x0][0x250] ;  /* 0x00009400ff0a7b82 */ /* 0x000ea60000000a00 */
[----:B------:R-:W2:Y:S01]  /*0150*/  LDG.E.EL R0, desc[UR4][R4.64] ;  /* 0x0000000404007981 */ /* 0x000ea2000c2e1900 */
[----:B------:R-:W-:-:S04]  /*0160*/  LOP3.LUT R2, R2, 0xffffffc0, RZ, 0xc0, !PT ;  /* 0xffffffc002027812 */ /* 0x000fc800078ec0ff */
[----:B------:R-:W-:Y:S01]  /*0170*/  IADD3 R19, R19, -R2, RZ ;  /* 0x8000000213137210 */ /* 0x000fe20007ffe0ff */
[----:B------:R-:W2:Y:S04]  /*0180*/  LDC.64 R8, c[0x0][0x258] ;  /* 0x00009600ff087b82 */ /* 0x000ea80000000a00 */
[----:B----4-:R-:W-:-:S04]  /*0190*/  IMAD.WIDE R14, R19, 0x4, R14 ;  /* 0x00000004130e7825 */ /* 0x010fc800078e020e */
[C---:B-----5:R-:W-:Y:S01]  /*01a0*/  IMAD.WIDE R24, R19.reuse, 0x4, R24 ;  /* 0x0000000413187825 */ /* 0x060fe200078e0218 */
[----:B------:R-:W4:Y:S01]  /*01b0*/  LDC.64 R2, c[0x0][0x210] ;  /* 0x00008400ff027b82 */ /* 0x000f220000000a00 */
[----:B------:R-:W5:Y:S04]  /*01c0*/  LDG.E.EL R15, desc[UR4][R14.64] ;  /* 0x000000040e0f7981 */ /* 0x000f68000c2e1900 */
[----:B------:R-:W5:Y:S01]  /*01d0*/  LDG.E.EL R16, desc[UR4][R24.64] ;  /* 0x0000000418107981 */ /* 0x000f62000c2e1900 */
[----:B0-----:R-:W-:-:S04]  /*01e0*/  IMAD.WIDE R20, R19, 0x4, R20 ;  /* 0x0000000413147825 */ /* 0x001fc800078e0214 */
[C---:B-1----:R-:W-:Y:S01]  /*01f0*/  IMAD.WIDE R22, R19.reuse, 0x4, R22 ;  /* 0x0000000413167825 */ /* 0x042fe200078e0216 */
[----:B------:R-:W5:Y:S04]  /*0200*/  LDG.E.EL R14, desc[UR4][R20.64] ;  /* 0x00000004140e7981 */ /* 0x000f68000c2e1900 */
[----:B------:R-:W5:Y:S01]  /*0210*/  LDG.E.EL R18, desc[UR4][R22.64] ;  /* 0x0000000416127981 */ /* 0x000f62000c2e1900 */
[----:B---3--:R-:W-:-:S04]  /*0220*/  IMAD.WIDE R6, R19, 0x4, R6 ;  /* 0x0000000413067825 */ /* 0x008fc800078e0206 */
[----:B------:R-:W-:Y:S02]  /*0230*/  IMAD.WIDE R12, R19, 0x4, R12 ;  /* 0x00000004130c7825 */ /* 0x000fe400078e020c */
[----:B------:R-:W3:Y:S02]  /*0240*/  LDG.E.EL R6, desc[UR4][R6.64] ;  /* 0x0000000406067981 */ /* 0x000ee4000c2e1900 */
[----:B----4-:R-:W-:Y:S02]  /*0250*/  IMAD.WIDE R2, R17, 0x4, R2 ;  /* 0x0000000411027825 */ /* 0x010fe400078e0202 */
[----:B------:R-:W3:Y:S04]  /*0260*/  LDG.E.EL R13, desc[UR4][R12.64] ;  /* 0x000000040c0d7981 */ /* 0x000ee8000c2e1900 */
[----:B------:R-:W4:Y:S01]  /*0270*/  LDG.E.64 R4, desc[UR4][R2.64] ;  /* 0x0000000402047981 */ /* 0x000f22000c1e1b00 */
[----:B--2---:R-:W-:-:S04]  /*0280*/  IMAD.WIDE R10, R19, 0x4, R10 ;  /* 0x00000004130a7825 */ /* 0x004fc800078e020a */
[----:B------:R-:W-:Y:S02]  /*0290*/  IMAD.WIDE R8, R19, 0x4, R8 ;  /* 0x0000000413087825 */ /* 0x000fe400078e0208 */
[----:B------:R0:W2:Y:S04]  /*02a0*/  LDG.E.EL R19, desc[UR4][R10.64] ;  /* 0x000000040a137981 */ /* 0x0000a8000c2e1900 */
[----:B------:R1:W2:Y:S01]  /*02b0*/  LDG.E.EL R20, desc[UR4][R8.64] ;  /* 0x0000000408147981 */ /* 0x0002a2000c2e1900 */
[----:B0-----:R-:W0:Y:S08]  /*02c0*/  LDC.64 R10, c[0x0][0x260] ;  /* 0x00009800ff0a7b82 */ /* 0x001e300000000a00 */
[----:B-1----:R-:W1:Y:S01]  /*02d0*/  LDC.64 R8, c[0x0][0x268] ;  /* 0x00009a00ff087b82 */ /* 0x002e620000000a00 */
[----:B0-----:R-:W-:-:S04]  /*02e0*/  IMAD.WIDE R10, R17, 0x4, R10 ;  /* 0x00000004110a7825 */ /* 0x001fc800078e020a */
[----:B-1----:R-:W-:-:S04]  /*02f0*/  IMAD.WIDE R8, R17, 0x4, R8 ;  /* 0x0000000411087825 */ /* 0x002fc800078e0208 */
[----:B------:R-:W-:-:S04]  /*0300*/  FADD R0, RZ, -R0 ;  /* 0x80000000ff007221 */ /* 0x000fc80000000000 */
[----:B------:R-:W-:-:S05]  /*0310*/  FMUL R0, R0, 1.4426950216293334961 ;  /* 0x3fb8aa3b00007820 */ /* 0x000fca0000400000 */
[----:B------:R-:W-:Y:S01]  /*0320*/  FSETP.GEU.AND P1, PT, R0, -126, PT ;  /* 0xc2fc00000000780b */ /* 0x000fe20003f2e000 */
[----:B-----5:R-:W-:-:S12]  /*0330*/  FADD R21, R15, 9.9999997473787516356e-06 ;  /* 0x3727c5ac0f157421 */ /* 0x020fd80000000000 */
[----:B------:R-:W-:-:S04]  /*0340*/  @!P1 FMUL R0, R0, 0.5 ;  /* 0x3f00000000009820 */ /* 0x000fc80000400000 */
[----:B------:R-:W0:Y:S01]  /*0350*/  MUFU.EX2 R15, R0 ;  /* 0x00000000000f7308 */ /* 0x000e220000000800 */
[----:B------:R-:W-:-:S07]  /*0360*/  FADD R16, R16, 9.9999997473787516356e-06 ;  /* 0x3727c5ac10107421 */ /* 0x000fce0000000000 */
[----:B------:R-:W1:Y:S08]  /*0370*/  MUFU.SQRT R21, R21 ;  /* 0x0000001500157308 */ /* 0x000e700000002000 */
[----:B------:R-:W5:Y:S01]  /*0380*/  MUFU.SQRT R16, R16 ;  /* 0x0000001000107308 */ /* 0x000f620000002000 */
[----:B0-----:R-:W-:-:S04]  /*0390*/  @!P1 FMUL R15, R15, R15 ;  /* 0x0000000f0f0f9220 */ /* 0x001fc80000400000 */
[----:B------:R-:W-:Y:S01]  /*03a0*/  FADD R15, R15, 1 ;  /* 0x3f8000000f0f7421 */ /* 0x000fe20000000000 */
[----:B-1----:R-:W-:-:S04]  /*03b0*/  FSETP.GT.AND P0, PT, R21, 8.50705917302346158658e+37, PT ;  /* 0x7e8000001500780b */ /* 0x002fc80003f04000 */
[----:B------:R-:W-:Y:S02]  /*03c0*/  FSETP.GT.AND P1, PT, R15, 8.50705917302346158658e+37, PT ;  /* 0x7e8000000f00780b */ /* 0x000fe40003f24000 */
[----:B------:R-:W-:Y:S02]  /*03d0*/  FSETP.GEU.AND P3, PT, R21, 1.175494350822287508e-38, PT ;  /* 0x008000001500780b */ /* 0x000fe40003f6e000 */
[C---:B-----5:R-:W-:Y:S02]  /*03e0*/  FSETP.GT.AND P2, PT, R16.reuse, 8.50705917302346158658e+37, PT ;  /* 0x7e8000001000780b */ /* 0x060fe40003f44000 */
[----:B------:R-:W-:-:S03]  /*03f0*/  FSETP.GEU.AND P4, PT, R16, 1.175494350822287508e-38, PT ;  /* 0x008000001000780b */ /* 0x000fc60003f8e000 */
[----:B------:R-:W-:-:S04]  /*0400*/  @P0 FMUL R21, R21, 0.25 ;  /* 0x3e80000015150820 */ /* 0x000fc80000400000 */
[----:B------:R-:W-:Y:S02]  /*0410*/  @P1 FMUL R15, R15, 0.25 ;  /* 0x3e8000000f0f1820 */ /* 0x000fe40000400000 */
[----:B------:R-:W-:Y:S02]  /*0420*/  @!P3 FMUL R21, R21, 16777216 ;  /* 0x4b8000001515b820 */ /* 0x000fe40000400000 */
[----:B------:R-:W-:Y:S01]  /*0430*/  @P2 FMUL R16, R16, 0.25 ;  /* 0x3e80000010102820 */ /* 0x000fe20000400000 */
[----:B------:R-:W-:Y:S01]  /*0440*/  HFMA2.MMA R0, -RZ, RZ, 1.625, 0 ;  /* 0x3e800000ff007435 */ /* 0x000fe200000001ff */
[----:B------:R-:W0:Y:S02]  /*0450*/  MUFU.RCP R15, R15 ;  /* 0x0000000f000f7308 */ /* 0x000e240000001000 */
[----:B------:R-:W-:-:S06]  /*0460*/  @!P4 FMUL R16, R16, 16777216 ;  /* 0x4b8000001010c820 */ /* 0x000fcc0000400000 */
[----:B------:R-:W1:Y:S01]  /*0470*/  MUFU.RCP R21, R21 ;  /* 0x0000001500157308 */ /* 0x000e620000001000 */
[C---:B------:R-:W-:Y:S02]  /*0480*/  FSEL R12, R0.reuse, 1, P0 ;  /* 0x3f800000000c7808 */ /* 0x040fe40000000000 */
[----:B------:R-:W-:-:S05]  /*0490*/  FSEL R23, R0, 1, P2 ;  /* 0x3f80000000177808 */ /* 0x000fca0001000000 */
[----:B------:R-:W5:Y:S01]  /*04a0*/  MUFU.RCP R16, R16 ;  /* 0x0000001000107308 */ /* 0x000f620000001000 */
[----:B------:R-:W-:Y:S01]  /*04b0*/  FSEL R0, R0, 1, P1 ;  /* 0x3f80000000007808 */ /* 0x000fe20000800000 */
[----:B------:R-:W-:Y:S01]  /*04c0*/  @!P3 FMUL R12, R12, 16777216 ;  /* 0x4b8000000c0cb820 */ /* 0x000fe20000400000 */
[----:B------:R-:W-:Y:S01]  /*04d0*/  LOP3.LUT R7, R14, 0x80000000, RZ, 0x3c, !PT ;  /* 0x800000000e077812 */ /* 0x000fe200078e3cff */
[----:B------:R-:W-:Y:S01]  /*04e0*/  @!P4 FMUL R23, R23, 16777216 ;  /* 0x4b8000001717c820 */ /* 0x000fe20000400000 */
[----:B------:R-:W-:Y:S01]  /*04f0*/  LOP3.LUT R18, R18, 0x80000000, RZ, 0x3c, !PT ;  /* 0x8000000012127812 */ /* 0x000fe200078e3cff */
[----:B0-----:R-:W-:Y:S01]  /*0500*/  FMUL R0, R15, R0 ;  /* 0x000000000f007220 */ /* 0x001fe20000400000 */
[----:B-1----:R-:W-:-:S03]  /*0510*/  FMUL R21, R21, R12 ;  /* 0x0000000c15157220 */ /* 0x002fc60000400000 */
[CCC-:B----4-:R-:W-:Y:S01]  /*0520*/  FFMA R12, R4.reuse, R0.reuse, R7.reuse ;  /* 0x00000000040c7223 */ /* 0x1d0fe20000000007 */
[CC--:B------:R-:W-:Y:S01]  /*0530*/  FFMA R22, R5.reuse, R0.reuse, R7 ;  /* 0x0000000005167223 */ /* 0x0c0fe20000000007 */
[CC--:B------:R-:W-:Y:S01]  /*0540*/  FMUL R15, R5.reuse, R0.reuse ;  /* 0x00000000050f7220 */ /* 0x0c0fe20000400000 */
[-CC-:B------:R-:W-:Y:S01]  /*0550*/  FFMA R7, R4, R0.reuse, R18.reuse ;  /* 0x0000000004077223 */ /* 0x180fe20000000012 */
[----:B------:R-:W-:Y:S01]  /*0560*/  FFMA R5, R5, R0, R18 ;  /* 0x0000000005057223 */ /* 0x000fe20000000012 */
[----:B-----5:R-:W-:Y:S01]  /*0570*/  FMUL R16, R16, R23 ;  /* 0x0000001710107220 */ /* 0x020fe20000400000 */
[C---:B------:R-:W-:Y:S01]  /*0580*/  FMUL R12, R21.reuse, R12 ;  /* 0x0000000c150c7220 */ /* 0x040fe20000400000 */
[----:B------:R-:W-:Y:S02]  /*0590*/  FMUL R22, R21, R22 ;  /* 0x0000001615167220 */ /* 0x000fe40000400000 */
[C---:B------:R-:W-:Y:S01]  /*05a0*/  FMUL R7, R16.reuse, R7 ;  /* 0x0000000710077220 */ /* 0x040fe20000400000 */
[----:B------:R-:W-:Y:S01]  /*05b0*/  FMUL R5, R16, R5 ;  /* 0x0000000510057220 */ /* 0x000fe20000400000 */
[C-C-:B---3--:R-:W-:Y:S01]  /*05c0*/  FFMA R12, R6.reuse, R12, R13.reuse ;  /* 0x0000000c060c7223 */ /* 0x148fe2000000000d */
[----:B------:R-:W-:Y:S01]  /*05d0*/  FFMA R22, R6, R22, R13 ;  /* 0x0000001606167223 */ /* 0x000fe2000000000d */
[C-C-:B--2---:R-:W-:Y:S01]  /*05e0*/  FFMA R7, R19.reuse, R7, R20.reuse ;  /* 0x0000000713077223 */ /* 0x144fe20000000014 */
[----:B------:R-:W-:-:S02]  /*05f0*/  FFMA R5, R19, R5, R20 ;  /* 0x0000000513057223 */ /* 0x000fc40000000014 */
[----:B------:R-:W-:Y:S02]  /*0600*/  FSETP.GEU.AND P3, PT, R12, RZ, PT ;  /* 0x000000ff0c00720b */ /* 0x000fe40003f6e000 */
[----:B------:R-:W-:Y:S02]  /*0610*/  FSETP.GEU.AND P2, PT, R22, RZ, PT ;  /* 0x000000ff1600720b */ /* 0x000fe40003f4e000 */
[----:B------:R-:W-:Y:S02]  /*0620*/  FSETP.GEU.AND P0, PT, R5, RZ, PT ;  /* 0x000000ff0500720b */ /* 0x000fe40003f0e000 */
[----:B------:R-:W-:Y:S01]  /*0630*/  FSETP.GEU.AND P1, PT, R7, RZ, PT ;  /* 0x000000ff0700720b */ /* 0x000fe20003f2e000 */
[----:B------:R-:W-:Y:S01]  /*0640*/  FMUL R14, R4, R0 ;  /* 0x00000000040e7220 */ /* 0x000fe20000400000 */
[----:B------:R-:W-:Y:S02]  /*0650*/  SEL R13, R22, RZ, P2 ;  /* 0x000000ff160d7207 */ /* 0x000fe40001000000 */
[----:B------:R-:W-:-:S02]  /*0660*/  SEL R12, R12, RZ, P3 ;  /* 0x000000ff0c0c7207 */ /* 0x000fc40001800000 */
[----:B------:R-:W-:Y:S02]  /*0670*/  SEL R5, R5, RZ, P0 ;  /* 0x000000ff05057207 */ /* 0x000fe40000000000 */
[----:B------:R-:W-:Y:S01]  /*0680*/  SEL R4, R7, RZ, P1 ;  /* 0x000000ff07047207 */ /* 0x000fe20000800000 */
[----:B------:R-:W-:Y:S04]  /*0690*/  STG.E.64 desc[UR4][R2.64], R14 ;  /* 0x0000000e02007986 */ /* 0x000fe8000c101b04 */
[----:B------:R-:W-:Y:S04]  /*06a0*/  STG.E.64 desc[UR4][R10.64], R12 ;  /* 0x0000000c0a007986 */ /* 0x000fe8000c101b04 */
[----:B------:R-:W-:Y:S01]  /*06b0*/  STG.E.64 desc[UR4][R8.64], R4 ;  /* 0x0000000408007986 */ /* 0x000fe2000c101b04 */
[----:B------:R-:W-:Y:S05]  /*06c0*/  EXIT ;  /* 0x000000000000794d */ /* 0x000fea0003800000 */
.L_x_0:
[----:B------:R-:W-:-:S00]  /*06d0*/  BRA `(.L_x_0) ;  /* 0xfffffffc00fc7947 */ /* 0x000fc0000383ffff */
[----:B------:R-:W-:-:S00]  /*06e0*/  NOP ;  /* 0x0000000000007918 */ /* 0x000fc00000000000 */
        /* <DEDUP_REMOVED lines=9> */
.L_x_1:


//--------------------- .nv.global.init           --------------------------
	.section	.nv.global.init,"aw",@progbits
.nv.global.init:
	.type		_$_str,@object
	.size		_$_str,(_$_str_$_2 - _$_str)
_$_str:
        /*0000*/ 	.byte	0x5f, 0x5f, 0x43, 0x55, 0x44, 0x41, 0x5f, 0x46, 0x54, 0x5a, 0x00
	.type		_$_str_$_2,@object
	.size		_$_str_$_2,(.L_1 - _$_str_$_2)
_$_str_$_2:
        /*000b*/ 	.byte	0x5f, 0x5f, 0x43, 0x55, 0x44, 0x41, 0x5f, 0x50, 0x52, 0x45, 0x43, 0x5f, 0x53, 0x51, 0x52, 0x54
        /*001b*/ 	.byte	0x00
.L_1:


//--------------------- .nv.constant0.triton_poi_fused__native_batch_norm_legit_no_training_mul_relu_11 --------------------------
	.section	.nv.constant0.triton_poi_fused__native_batch_norm_legit_no_training_mul_relu_11,"a",@progbits
	.sectionflags	@""
	.align	4
.nv.constant0.triton_poi_fused__native_batch_norm_legit_no_training_mul_relu_11:
	.zero		628
